//
// Generated by NVIDIA NVVM Compiler
//
// Compiler Build ID: CL-36424714
// Cuda compilation tools, release 13.0, V13.0.88
// Based on NVVM 20.0.0
//

.version 9.0
.target sm_100
.address_size 64

	// .globl	_Z11sumarArraysPiS_S_i

.visible .entry _Z11sumarArraysPiS_S_i(
	.param .u64 .ptr .align 1 _Z11sumarArraysPiS_S_i_param_0,
	.param .u64 .ptr .align 1 _Z11sumarArraysPiS_S_i_param_1,
	.param .u64 .ptr .align 1 _Z11sumarArraysPiS_S_i_param_2,
	.param .u32 _Z11sumarArraysPiS_S_i_param_3
)
{
	.reg .pred 	%p<2>;
	.reg .b32 	%r<8>;
	.reg .b64 	%rd<11>;

	ld.param.u64 	%rd1, [_Z11sumarArraysPiS_S_i_param_0];
	ld.param.u64 	%rd2, [_Z11sumarArraysPiS_S_i_param_1];
	ld.param.u64 	%rd3, [_Z11sumarArraysPiS_S_i_param_2];
	ld.param.u32 	%r2, [_Z11sumarArraysPiS_S_i_param_3];
	mov.u32 	%r3, %tid.x;
	mov.u32 	%r4, %ctaid.x;
	mad.lo.s32 	%r1, %r4, 10, %r3;
	setp.ge.s32 	%p1, %r1, %r2;
	@%p1 bra 	$L__BB0_2;
	cvta.to.global.u64 	%rd4, %rd1;
	cvta.to.global.u64 	%rd5, %rd2;
	cvta.to.global.u64 	%rd6, %rd3;
	mul.wide.u32 	%rd7, %r1, 4;
	add.s64 	%rd8, %rd4, %rd7;
	ld.global.u32 	%r5, [%rd8];
	add.s64 	%rd9, %rd5, %rd7;
	ld.global.u32 	%r6, [%rd9];
	add.s32 	%r7, %r6, %r5;
	add.s64 	%rd10, %rd6, %rd7;
	st.global.u32 	[%rd10], %r7;
$L__BB0_2:
	ret;

}


// ===== COMPILED SASS (sm_100) =====

	.target	sm_100

	.elftype	@"ET_EXEC"


//--------------------- .note.nv.tkinfo           --------------------------
	.section	.note.nv.tkinfo,"",@"SHT_NOTE"
	.sectionflags	@"SHF_NOTE_NV_TKINFO"
	.tkinfo
        /*0018*/ 	.word	0x00000002
        /*0030*/ 	.string	""
        /*0030*/ 	.string	"ptxas"
        /*0030*/ 	.string	"Cuda compilation tools, release 13.0, V13.0.88"
        /*0030*/ 	.string	"Build cuda_13.0.r13.0/compiler.36424714_0"
        /*0030*/ 	.string	"-arch sm_100 -m 64 "



//--------------------- .note.nv.cuinfo           --------------------------
	.section	.note.nv.cuinfo,"",@"SHT_NOTE"
	.sectionflags	@"SHF_NOTE_NV_CUINFO"
        /*0018*/ 	.short	0x0002
        /*001a*/ 	.short	0x0064
        /*001c*/ 	.short	0x0082
	.zero		2


//--------------------- .nv.info                  --------------------------
	.section	.nv.info,"",@"SHT_CUDA_INFO"
	.align	4


	//----- nvinfo : EIATTR_REGCOUNT
	.align		4
        /*0000*/ 	.byte	0x04, 0x2f
        /*0002*/ 	.short	(.L_1 - .L_0)
	.align		4
.L_0:
        /*0004*/ 	.word	index@(_Z11sumarArraysPiS_S_i)
        /*0008*/ 	.word	0x0000000c


	//----- nvinfo : EIATTR_FRAME_SIZE
	.align		4
.L_1:
        /*000c*/ 	.byte	0x04, 0x11
        /*000e*/ 	.short	(.L_3 - .L_2)
	.align		4
.L_2:
        /*0010*/ 	.word	index@(_Z11sumarArraysPiS_S_i)
        /*0014*/ 	.word	0x00000000


	//----- nvinfo : EIATTR_MIN_STACK_SIZE
	.align		4
.L_3:
        /*0018*/ 	.byte	0x04, 0x12
        /*001a*/ 	.short	(.L_5 - .L_4)
	.align		4
.L_4:
        /*001c*/ 	.word	index@(_Z11sumarArraysPiS_S_i)
        /*0020*/ 	.word	0x00000000
.L_5:


//--------------------- .nv.compat                --------------------------
	.section	.nv.compat,"",@"SHT_CUDA_COMPAT_INFO"
	.align	4
        /*0000*/ 	.byte	0x02, 0x09, 0x00, 0x00, 0x02, 0x02, 0x01, 0x00, 0x02, 0x05, 0x05, 0x00, 0x03, 0x07, 0x01, 0x01
        /*0010*/ 	.byte	0x02, 0x03, 0x00, 0x00, 0x02, 0x06, 0x01, 0x00, 0x04, 0x0b, 0x08, 0x00, 0x09, 0x00, 0x00, 0x00
        /*0020*/ 	.byte	0x00, 0x00, 0x00, 0x00


//--------------------- .nv.info._Z11sumarArraysPiS_S_i --------------------------
	.section	.nv.info._Z11sumarArraysPiS_S_i,"",@"SHT_CUDA_INFO"
	.sectionflags	@""
	.align	4


	//----- nvinfo : EIATTR_CUDA_API_VERSION
	.align		4
        /*0000*/ 	.byte	0x04, 0x37
        /*0002*/ 	.short	(.L_7 - .L_6)
.L_6:
        /*0004*/ 	.word	0x00000082


	//----- nvinfo : EIATTR_KPARAM_INFO
	.align		4
.L_7:
        /*0008*/ 	.byte	0x04, 0x17
        /*000a*/ 	.short	(.L_9 - .L_8)
.L_8:
        /*000c*/ 	.word	0x00000000
        /*0010*/ 	.short	0x0003
        /*0012*/ 	.short	0x0018
        /*0014*/ 	.byte	0x00, 0xf0, 0x11, 0x00


	//----- nvinfo : EIATTR_KPARAM_INFO
	.align		4
.L_9:
        /*0018*/ 	.byte	0x04, 0x17
        /*001a*/ 	.short	(.L_11 - .L_10)
.L_10:
        /*001c*/ 	.word	0x00000000
        /*0020*/ 	.short	0x0002
        /*0022*/ 	.short	0x0010
        /*0024*/ 	.byte	0x00, 0xf5, 0x21, 0x00


	//----- nvinfo : EIATTR_KPARAM_INFO
	.align		4
.L_11:
        /*0028*/ 	.byte	0x04, 0x17
        /*002a*/ 	.short	(.L_13 - .L_12)
.L_12:
        /*002c*/ 	.word	0x00000000
        /*0030*/ 	.short	0x0001
        /*0032*/ 	.short	0x0008
        /*0034*/ 	.byte	0x00, 0xf5, 0x21, 0x00


	//----- nvinfo : EIATTR_KPARAM_INFO
	.align		4
.L_13:
        /*0038*/ 	.byte	0x04, 0x17
        /*003a*/ 	.short	(.L_15 - .L_14)
.L_14:
        /*003c*/ 	.word	0x00000000
        /*0040*/ 	.short	0x0000
        /*0042*/ 	.short	0x0000
        /*0044*/ 	.byte	0x00, 0xf5, 0x21, 0x00


	//----- nvinfo : EIATTR_SPARSE_MMA_MASK
	.align		4
.L_15:
        /*0048*/ 	.byte	0x03, 0x50
        /*004a*/ 	.short	0x0000


	//----- nvinfo : EIATTR_MAXREG_COUNT
	.align		4
        /*004c*/ 	.byte	0x03, 0x1b
        /*004e*/ 	.short	0x00ff


	//----- nvinfo : EIATTR_MERCURY_ISA_VERSION
	.align		4
        /*0050*/ 	.byte	0x03, 0x5f
        /*0052*/ 	.short	0x0101


	//----- nvinfo : EIATTR_VRC_CTA_INIT_COUNT
	.align		4
        /*0054*/ 	.byte	0x02, 0x4a
	.zero		1
	.zero		1


	//----- nvinfo : EIATTR_EXIT_INSTR_OFFSETS
	.align		4
        /*0058*/ 	.byte	0x04, 0x1c
        /*005a*/ 	.short	(.L_17 - .L_16)


	//   ....[0]....
.L_16:
        /*005c*/ 	.word	0x00000060


	//   ....[1]....
        /*0060*/ 	.word	0x00000120


	//----- nvinfo : EIATTR_CBANK_PARAM_SIZE
	.align		4
.L_17:
        /*0064*/ 	.byte	0x03, 0x19
        /*0066*/ 	.short	0x001c


	//----- nvinfo : EIATTR_PARAM_CBANK
	.align		4
        /*0068*/ 	.byte	0x04, 0x0a
        /*006a*/ 	.short	(.L_19 - .L_18)
	.align		4
.L_18:
        /*006c*/ 	.word	index@(.nv.constant0._Z11sumarArraysPiS_S_i)
        /*0070*/ 	.short	0x0380
        /*0072*/ 	.short	0x001c


	//----- nvinfo : EIATTR_SW_WAR
	.align		4
.L_19:
        /*0074*/ 	.byte	0x04, 0x36
        /*0076*/ 	.short	(.L_21 - .L_20)
.L_20:
        /*0078*/ 	.word	0x00000008
.L_21:


//--------------------- .nv.callgraph             --------------------------
	.section	.nv.callgraph,"",@"SHT_CUDA_CALLGRAPH"
	.align	4
	.sectionentsize	8
	.align		4
        /*0000*/ 	.word	0x00000000
	.align		4
        /*0004*/ 	.word	0xffffffff
	.align		4
        /*0008*/ 	.word	0x00000000
	.align		4
        /*000c*/ 	.word	0xfffffffe
	.align		4
        /*0010*/ 	.word	0x00000000
	.align		4
        /*0014*/ 	.word	0xfffffffd
	.align		4
        /*0018*/ 	.word	0x00000000
	.align		4
        /*001c*/ 	.word	0xfffffffc


//--------------------- .text._Z11sumarArraysPiS_S_i --------------------------
	.section	.text._Z11sumarArraysPiS_S_i,"ax",@progbits
	.align	128
        .global         _Z11sumarArraysPiS_S_i
        .type           _Z11sumarArraysPiS_S_i,@function
        .size           _Z11sumarArraysPiS_S_i,(.L_x_1 - _Z11sumarArraysPiS_S_i)
        .other          _Z11sumarArraysPiS_S_i,@"STO_CUDA_ENTRY STV_DEFAULT"
_Z11sumarArraysPiS_S_i:
.text._Z11sumarArraysPiS_S_i:
[----:B------:R-:W-:Y:S01]  /*0000*/  LDC R1, c[0x0][0x37c] ;  /* 0x0000df00ff017b82 */ /* 0x000fe20000000800 */
[----:B------:R-:W0:Y:S01]  /*0010*/  S2R R9, SR_TID.X ;  /* 0x0000000000097919 */ /* 0x000e220000002100 */
[----:B------:R-:W1:Y:S01]  /*0020*/  LDCU UR4, c[0x0][0x398] ;  /* 0x00007300ff0477ac */ /* 0x000e620008000800 */
[----:B------:R-:W0:Y:S02]  /*0030*/  S2R R0, SR_CTAID.X ;  /* 0x0000000000007919 */ /* 0x000e240000002500 */
[----:B0-----:R-:W-:-:S05]  /*0040*/  IMAD R9, R0, 0xa, R9 ;  /* 0x0000000a00097824 */ /* 0x001fca00078e0209 */
[----:B-1----:R-:W-:-:S13]  /*0050*/  ISETP.GE.AND P0, PT, R9, UR4, PT ;  /* 0x0000000409007c0c */ /* 0x002fda000bf06270 */
[----:B------:R-:W-:Y:S05]  /*0060*/  @P0 EXIT ;  /* 0x000000000000094d */ /* 0x000fea0003800000 */
[----:B------:R-:W0:Y:S01]  /*0070*/  LDC.64 R2, c[0x0][0x380] ;  /* 0x0000e000ff027b82 */ /* 0x000e220000000a00 */
[----:B------:R-:W1:Y:S07]  /*0080*/  LDCU.64 UR4, c[0x0][0x358] ;  /* 0x00006b00ff0477ac */ /* 0x000e6e0008000a00 */
[----:B------:R-:W2:Y:S08]  /*0090*/  LDC.64 R4, c[0x0][0x388] ;  /* 0x0000e200ff047b82 */ /* 0x000eb00000000a00 */
[----:B------:R-:W3:Y:S01]  /*00a0*/  LDC.64 R6, c[0x0][0x390] ;  /* 0x0000e400ff067b82 */ /* 0x000ee20000000a00 */
[----:B0-----:R-:W-:-:S06]  /*00b0*/  IMAD.WIDE.U32 R2, R9, 0x4, R2 ;  /* 0x0000000409027825 */ /* 0x001fcc00078e0002 */
[----:B-1----:R-:W4:Y:S01]  /*00c0*/  LDG.E R2, desc[UR4][R2.64] ;  /* 0x0000000402027981 */ /* 0x002f22000c1e1900 */
[----:B--2---:R-:W-:-:S06]  /*00d0*/  IMAD.WIDE.U32 R4, R9, 0x4, R4 ;  /* 0x0000000409047825 */ /* 0x004fcc00078e0004 */
[----:B------:R-:W4:Y:S01]  /*00e0*/  LDG.E R5, desc[UR4][R4.64] ;  /* 0x0000000404057981 */ /* 0x000f22000c1e1900 */
[----:B---3--:R-:W-:Y:S01]  /*00f0*/  IMAD.WIDE.U32 R6, R9, 0x4, R6 ;  /* 0x0000000409067825 */ /* 0x008fe200078e0006 */
[----:B----4-:R-:W-:-:S05]  /*0100*/  IADD3 R9, PT, PT, R2, R5, RZ ;  /* 0x0000000502097210 */ /* 0x010fca0007ffe0ff */
[----:B------:R-:W-:Y:S01]  /*0110*/  STG.E desc[UR4][R6.64], R9 ;  /* 0x0000000906007986 */ /* 0x000fe2000c101904 */
[----:B------:R-:W-:Y:S05]  /*0120*/  EXIT ;  /* 0x000000000000794d */ /* 0x000fea0003800000 */
.L_x_0:
[----:B------:R-:W-:-:S00]  /*0130*/  BRA `(.L_x_0) ;  /* 0xfffffffc00fc7947 */ /* 0x000fc0000383ffff */
[----:B------:R-:W-:-:S00]  /*0140*/  NOP ;  /* 0x0000000000007918 */ /* 0x000fc00000000000 */
        /* <DEDUP_REMOVED lines=11> */
.L_x_1:


//--------------------- .nv.shared.reserved.0     --------------------------
	.section	.nv.shared.reserved.0,"aw",@nobits
	.weak		__nv_reservedSMEM_offset_0_alias
	.size		__nv_reservedSMEM_offset_0_alias, 0, 64
	.other		__nv_reservedSMEM_offset_0_alias,@"STO_CUDA_RESERVED_SHARED STV_DEFAULT"
__nv_reservedSMEM_offset_0_alias:
	.zero		0
	.zero		64


//--------------------- .nv.constant0._Z11sumarArraysPiS_S_i --------------------------
	.section	.nv.constant0._Z11sumarArraysPiS_S_i,"a",@progbits
	.sectionflags	@""
	.align	4
.nv.constant0._Z11sumarArraysPiS_S_i:
	.zero		924


//--------------------- SYMBOLS --------------------------

	.type		.nv.reservedSmem.offset0,@object
	.size		.nv.reservedSmem.offset0,0x4
